//
// Generated by NVIDIA NVVM Compiler
//
// Compiler Build ID: CL-36424714
// Cuda compilation tools, release 13.0, V13.0.88
// Based on NVVM 20.0.0
//

.version 9.0
.target sm_100
.address_size 64

	// .globl	_Z9transposePfS_iii
// _ZZ9transposePfS_iiiE4tile has been demoted

.visible .entry _Z9transposePfS_iii(
	.param .u64 .ptr .align 1 _Z9transposePfS_iii_param_0,
	.param .u64 .ptr .align 1 _Z9transposePfS_iii_param_1,
	.param .u32 _Z9transposePfS_iii_param_2,
	.param .u32 _Z9transposePfS_iii_param_3,
	.param .u32 _Z9transposePfS_iii_param_4
)
{
	.reg .pred 	%p<10>;
	.reg .b32 	%r<35>;
	.reg .b32 	%f<59>;
	.reg .b64 	%rd<9>;
	// demoted variable
	.shared .align 4 .b8 _ZZ9transposePfS_iiiE4tile[4224];
	ld.param.u64 	%rd3, [_Z9transposePfS_iii_param_0];
	ld.param.u64 	%rd4, [_Z9transposePfS_iii_param_1];
	ld.param.u32 	%r12, [_Z9transposePfS_iii_param_2];
	ld.param.u32 	%r13, [_Z9transposePfS_iii_param_3];
	ld.param.u32 	%r14, [_Z9transposePfS_iii_param_4];
	setp.lt.s32 	%p1, %r14, 1;
	@%p1 bra 	$L__BB0_13;
	mov.u32 	%r15, %ctaid.x;
	shl.b32 	%r16, %r15, 5;
	mov.u32 	%r17, %tid.x;
	mov.u32 	%r18, %ctaid.y;
	shl.b32 	%r19, %r18, 5;
	mov.u32 	%r20, %tid.y;
	cvta.to.global.u64 	%rd5, %rd3;
	cvta.to.global.u64 	%rd6, %rd4;
	add.s32 	%r21, %r19, %r20;
	add.s32 	%r22, %r16, %r17;
	mad.lo.s32 	%r23, %r12, %r21, %r22;
	mul.wide.s32 	%rd7, %r23, 4;
	add.s64 	%rd1, %rd6, %rd7;
	mov.u32 	%r24, _ZZ9transposePfS_iiiE4tile;
	mad.lo.s32 	%r25, %r20, 132, %r24;
	shl.b32 	%r26, %r17, 2;
	add.s32 	%r1, %r25, %r26;
	mad.lo.s32 	%r27, %r17, 132, %r24;
	shl.b32 	%r28, %r20, 2;
	add.s32 	%r2, %r27, %r28;
	add.s32 	%r29, %r16, %r20;
	add.s32 	%r30, %r19, %r17;
	mad.lo.s32 	%r31, %r13, %r29, %r30;
	mul.wide.s32 	%rd8, %r31, 4;
	add.s64 	%rd2, %rd5, %rd8;
	and.b32  	%r3, %r14, 15;
	setp.lt.u32 	%p2, %r14, 16;
	@%p2 bra 	$L__BB0_4;
	and.b32  	%r32, %r14, 2147483632;
	neg.s32 	%r33, %r32;
$L__BB0_3:
	.pragma "nounroll";
	ld.global.f32 	%f1, [%rd1];
	st.shared.f32 	[%r1], %f1;
	bar.sync 	0;
	ld.shared.f32 	%f2, [%r2];
	st.global.f32 	[%rd2], %f2;
	ld.global.f32 	%f3, [%rd1];
	st.shared.f32 	[%r1], %f3;
	bar.sync 	0;
	ld.shared.f32 	%f4, [%r2];
	st.global.f32 	[%rd2], %f4;
	ld.global.f32 	%f5, [%rd1];
	st.shared.f32 	[%r1], %f5;
	bar.sync 	0;
	ld.shared.f32 	%f6, [%r2];
	st.global.f32 	[%rd2], %f6;
	ld.global.f32 	%f7, [%rd1];
	st.shared.f32 	[%r1], %f7;
	bar.sync 	0;
	ld.shared.f32 	%f8, [%r2];
	st.global.f32 	[%rd2], %f8;
	ld.global.f32 	%f9, [%rd1];
	st.shared.f32 	[%r1], %f9;
	bar.sync 	0;
	ld.shared.f32 	%f10, [%r2];
	st.global.f32 	[%rd2], %f10;
	ld.global.f32 	%f11, [%rd1];
	st.shared.f32 	[%r1], %f11;
	bar.sync 	0;
	ld.shared.f32 	%f12, [%r2];
	st.global.f32 	[%rd2], %f12;
	ld.global.f32 	%f13, [%rd1];
	st.shared.f32 	[%r1], %f13;
	bar.sync 	0;
	ld.shared.f32 	%f14, [%r2];
	st.global.f32 	[%rd2], %f14;
	ld.global.f32 	%f15, [%rd1];
	st.shared.f32 	[%r1], %f15;
	bar.sync 	0;
	ld.shared.f32 	%f16, [%r2];
	st.global.f32 	[%rd2], %f16;
	ld.global.f32 	%f17, [%rd1];
	st.shared.f32 	[%r1], %f17;
	bar.sync 	0;
	ld.shared.f32 	%f18, [%r2];
	st.global.f32 	[%rd2], %f18;
	ld.global.f32 	%f19, [%rd1];
	st.shared.f32 	[%r1], %f19;
	bar.sync 	0;
	ld.shared.f32 	%f20, [%r2];
	st.global.f32 	[%rd2], %f20;
	ld.global.f32 	%f21, [%rd1];
	st.shared.f32 	[%r1], %f21;
	bar.sync 	0;
	ld.shared.f32 	%f22, [%r2];
	st.global.f32 	[%rd2], %f22;
	ld.global.f32 	%f23, [%rd1];
	st.shared.f32 	[%r1], %f23;
	bar.sync 	0;
	ld.shared.f32 	%f24, [%r2];
	st.global.f32 	[%rd2], %f24;
	ld.global.f32 	%f25, [%rd1];
	st.shared.f32 	[%r1], %f25;
	bar.sync 	0;
	ld.shared.f32 	%f26, [%r2];
	st.global.f32 	[%rd2], %f26;
	ld.global.f32 	%f27, [%rd1];
	st.shared.f32 	[%r1], %f27;
	bar.sync 	0;
	ld.shared.f32 	%f28, [%r2];
	st.global.f32 	[%rd2], %f28;
	ld.global.f32 	%f29, [%rd1];
	st.shared.f32 	[%r1], %f29;
	bar.sync 	0;
	ld.shared.f32 	%f30, [%r2];
	st.global.f32 	[%rd2], %f30;
	ld.global.f32 	%f31, [%rd1];
	st.shared.f32 	[%r1], %f31;
	bar.sync 	0;
	ld.shared.f32 	%f32, [%r2];
	st.global.f32 	[%rd2], %f32;
	add.s32 	%r33, %r33, 16;
	setp.ne.s32 	%p3, %r33, 0;
	@%p3 bra 	$L__BB0_3;
$L__BB0_4:
	setp.eq.s32 	%p4, %r3, 0;
	@%p4 bra 	$L__BB0_13;
	and.b32  	%r7, %r14, 7;
	setp.lt.u32 	%p5, %r3, 8;
	@%p5 bra 	$L__BB0_7;
	ld.global.f32 	%f33, [%rd1];
	st.shared.f32 	[%r1], %f33;
	bar.sync 	0;
	ld.shared.f32 	%f34, [%r2];
	st.global.f32 	[%rd2], %f34;
	ld.global.f32 	%f35, [%rd1];
	st.shared.f32 	[%r1], %f35;
	bar.sync 	0;
	ld.shared.f32 	%f36, [%r2];
	st.global.f32 	[%rd2], %f36;
	ld.global.f32 	%f37, [%rd1];
	st.shared.f32 	[%r1], %f37;
	bar.sync 	0;
	ld.shared.f32 	%f38, [%r2];
	st.global.f32 	[%rd2], %f38;
	ld.global.f32 	%f39, [%rd1];
	st.shared.f32 	[%r1], %f39;
	bar.sync 	0;
	ld.shared.f32 	%f40, [%r2];
	st.global.f32 	[%rd2], %f40;
	ld.global.f32 	%f41, [%rd1];
	st.shared.f32 	[%r1], %f41;
	bar.sync 	0;
	ld.shared.f32 	%f42, [%r2];
	st.global.f32 	[%rd2], %f42;
	ld.global.f32 	%f43, [%rd1];
	st.shared.f32 	[%r1], %f43;
	bar.sync 	0;
	ld.shared.f32 	%f44, [%r2];
	st.global.f32 	[%rd2], %f44;
	ld.global.f32 	%f45, [%rd1];
	st.shared.f32 	[%r1], %f45;
	bar.sync 	0;
	ld.shared.f32 	%f46, [%r2];
	st.global.f32 	[%rd2], %f46;
	ld.global.f32 	%f47, [%rd1];
	st.shared.f32 	[%r1], %f47;
	bar.sync 	0;
	ld.shared.f32 	%f48, [%r2];
	st.global.f32 	[%rd2], %f48;
$L__BB0_7:
	setp.eq.s32 	%p6, %r7, 0;
	@%p6 bra 	$L__BB0_13;
	and.b32  	%r8, %r14, 3;
	setp.lt.u32 	%p7, %r7, 4;
	@%p7 bra 	$L__BB0_10;
	ld.global.f32 	%f49, [%rd1];
	st.shared.f32 	[%r1], %f49;
	bar.sync 	0;
	ld.shared.f32 	%f50, [%r2];
	st.global.f32 	[%rd2], %f50;
	ld.global.f32 	%f51, [%rd1];
	st.shared.f32 	[%r1], %f51;
	bar.sync 	0;
	ld.shared.f32 	%f52, [%r2];
	st.global.f32 	[%rd2], %f52;
	ld.global.f32 	%f53, [%rd1];
	st.shared.f32 	[%r1], %f53;
	bar.sync 	0;
	ld.shared.f32 	%f54, [%r2];
	st.global.f32 	[%rd2], %f54;
	ld.global.f32 	%f55, [%rd1];
	st.shared.f32 	[%r1], %f55;
	bar.sync 	0;
	ld.shared.f32 	%f56, [%r2];
	st.global.f32 	[%rd2], %f56;
$L__BB0_10:
	setp.eq.s32 	%p8, %r8, 0;
	@%p8 bra 	$L__BB0_13;
	neg.s32 	%r34, %r8;
$L__BB0_12:
	.pragma "nounroll";
	ld.global.f32 	%f57, [%rd1];
	st.shared.f32 	[%r1], %f57;
	bar.sync 	0;
	ld.shared.f32 	%f58, [%r2];
	st.global.f32 	[%rd2], %f58;
	add.s32 	%r34, %r34, 1;
	setp.ne.s32 	%p9, %r34, 0;
	@%p9 bra 	$L__BB0_12;
$L__BB0_13:
	ret;

}


// ===== COMPILED SASS (sm_100) =====

	.target	sm_100

	.elftype	@"ET_EXEC"


//--------------------- .note.nv.tkinfo           --------------------------
	.section	.note.nv.tkinfo,"",@"SHT_NOTE"
	.sectionflags	@"SHF_NOTE_NV_TKINFO"
	.tkinfo
        /*0018*/ 	.word	0x00000002
        /*0030*/ 	.string	""
        /*0030*/ 	.string	"ptxas"
        /*0030*/ 	.string	"Cuda compilation tools, release 13.0, V13.0.88"
        /*0030*/ 	.string	"Build cuda_13.0.r13.0/compiler.36424714_0"
        /*0030*/ 	.string	"-arch sm_100 -m 64 "



//--------------------- .note.nv.cuinfo           --------------------------
	.section	.note.nv.cuinfo,"",@"SHT_NOTE"
	.sectionflags	@"SHF_NOTE_NV_CUINFO"
        /*0018*/ 	.short	0x0002
        /*001a*/ 	.short	0x0064
        /*001c*/ 	.short	0x0082
	.zero		2


//--------------------- .nv.info                  --------------------------
	.section	.nv.info,"",@"SHT_CUDA_INFO"
	.align	4


	//----- nvinfo : EIATTR_REGCOUNT
	.align		4
        /*0000*/ 	.byte	0x04, 0x2f
        /*0002*/ 	.short	(.L_1 - .L_0)
	.align		4
.L_0:
        /*0004*/ 	.word	index@(_Z9transposePfS_iii)
        /*0008*/ 	.word	0x00000014


	//----- nvinfo : EIATTR_FRAME_SIZE
	.align		4
.L_1:
        /*000c*/ 	.byte	0x04, 0x11
        /*000e*/ 	.short	(.L_3 - .L_2)
	.align		4
.L_2:
        /*0010*/ 	.word	index@(_Z9transposePfS_iii)
        /*0014*/ 	.word	0x00000000


	//----- nvinfo : EIATTR_MIN_STACK_SIZE
	.align		4
.L_3:
        /*0018*/ 	.byte	0x04, 0x12
        /*001a*/ 	.short	(.L_5 - .L_4)
	.align		4
.L_4:
        /*001c*/ 	.word	index@(_Z9transposePfS_iii)
        /*0020*/ 	.word	0x00000000
.L_5:


//--------------------- .nv.compat                --------------------------
	.section	.nv.compat,"",@"SHT_CUDA_COMPAT_INFO"
	.align	4
        /*0000*/ 	.byte	0x02, 0x09, 0x00, 0x00, 0x02, 0x02, 0x01, 0x00, 0x02, 0x05, 0x05, 0x00, 0x03, 0x07, 0x01, 0x01
        /*0010*/ 	.byte	0x02, 0x03, 0x00, 0x00, 0x02, 0x06, 0x01, 0x00, 0x04, 0x0b, 0x08, 0x00, 0x09, 0x00, 0x00, 0x00
        /*0020*/ 	.byte	0x00, 0x00, 0x00, 0x00


//--------------------- .nv.info._Z9transposePfS_iii --------------------------
	.section	.nv.info._Z9transposePfS_iii,"",@"SHT_CUDA_INFO"
	.sectionflags	@""
	.align	4


	//----- nvinfo : EIATTR_CUDA_API_VERSION
	.align		4
        /*0000*/ 	.byte	0x04, 0x37
        /*0002*/ 	.short	(.L_7 - .L_6)
.L_6:
        /*0004*/ 	.word	0x00000082


	//----- nvinfo : EIATTR_KPARAM_INFO
	.align		4
.L_7:
        /*0008*/ 	.byte	0x04, 0x17
        /*000a*/ 	.short	(.L_9 - .L_8)
.L_8:
        /*000c*/ 	.word	0x00000000
        /*0010*/ 	.short	0x0004
        /*0012*/ 	.short	0x0018
        /*0014*/ 	.byte	0x00, 0xf0, 0x11, 0x00


	//----- nvinfo : EIATTR_KPARAM_INFO
	.align		4
.L_9:
        /*0018*/ 	.byte	0x04, 0x17
        /*001a*/ 	.short	(.L_11 - .L_10)
.L_10:
        /*001c*/ 	.word	0x00000000
        /*0020*/ 	.short	0x0003
        /*0022*/ 	.short	0x0014
        /*0024*/ 	.byte	0x00, 0xf0, 0x11, 0x00


	//----- nvinfo : EIATTR_KPARAM_INFO
	.align		4
.L_11:
        /*0028*/ 	.byte	0x04, 0x17
        /*002a*/ 	.short	(.L_13 - .L_12)
.L_12:
        /*002c*/ 	.word	0x00000000
        /*0030*/ 	.short	0x0002
        /*0032*/ 	.short	0x0010
        /*0034*/ 	.byte	0x00, 0xf0, 0x11, 0x00


	//----- nvinfo : EIATTR_KPARAM_INFO
	.align		4
.L_13:
        /*0038*/ 	.byte	0x04, 0x17
        /*003a*/ 	.short	(.L_15 - .L_14)
.L_14:
        /*003c*/ 	.word	0x00000000
        /*0040*/ 	.short	0x0001
        /*0042*/ 	.short	0x0008
        /*0044*/ 	.byte	0x00, 0xf5, 0x21, 0x00


	//----- nvinfo : EIATTR_KPARAM_INFO
	.align		4
.L_15:
        /*0048*/ 	.byte	0x04, 0x17
        /*004a*/ 	.short	(.L_17 - .L_16)
.L_16:
        /*004c*/ 	.word	0x00000000
        /*0050*/ 	.short	0x0000
        /*0052*/ 	.short	0x0000
        /*0054*/ 	.byte	0x00, 0xf5, 0x21, 0x00


	//----- nvinfo : EIATTR_SPARSE_MMA_MASK
	.align		4
.L_17:
        /*0058*/ 	.byte	0x03, 0x50
        /*005a*/ 	.short	0x0000


	//----- nvinfo : EIATTR_MAXREG_COUNT
	.align		4
        /*005c*/ 	.byte	0x03, 0x1b
        /*005e*/ 	.short	0x00ff


	//----- nvinfo : EIATTR_NUM_BARRIERS
	.align		4
        /*0060*/ 	.byte	0x02, 0x4c
        /*0062*/ 	.byte	0x01
	.zero		1


	//----- nvinfo : EIATTR_MERCURY_ISA_VERSION
	.align		4
        /*0064*/ 	.byte	0x03, 0x5f
        /*0066*/ 	.short	0x0101


	//----- nvinfo : EIATTR_VRC_CTA_INIT_COUNT
	.align		4
        /*0068*/ 	.byte	0x02, 0x4a
	.zero		1
	.zero		1


	//----- nvinfo : EIATTR_EXIT_INSTR_OFFSETS
	.align		4
        /*006c*/ 	.byte	0x04, 0x1c
        /*006e*/ 	.short	(.L_19 - .L_18)


	//   ....[0]....
.L_18:
        /*0070*/ 	.word	0x00000030


	//   ....[1]....
        /*0074*/ 	.word	0x00000740


	//   ....[2]....
        /*0078*/ 	.word	0x00000a10


	//   ....[3]....
        /*007c*/ 	.word	0x00000ba0


	//   ....[4]....
        /*0080*/ 	.word	0x00000c40


	//----- nvinfo : EIATTR_CBANK_PARAM_SIZE
	.align		4
.L_19:
        /*0084*/ 	.byte	0x03, 0x19
        /*0086*/ 	.short	0x001c


	//----- nvinfo : EIATTR_PARAM_CBANK
	.align		4
        /*0088*/ 	.byte	0x04, 0x0a
        /*008a*/ 	.short	(.L_21 - .L_20)
	.align		4
.L_20:
        /*008c*/ 	.word	index@(.nv.constant0._Z9transposePfS_iii)
        /*0090*/ 	.short	0x0380
        /*0092*/ 	.short	0x001c


	//----- nvinfo : EIATTR_SW_WAR
	.align		4
.L_21:
        /*0094*/ 	.byte	0x04, 0x36
        /*0096*/ 	.short	(.L_23 - .L_22)
.L_22:
        /*0098*/ 	.word	0x00000008
.L_23:


//--------------------- .nv.callgraph             --------------------------
	.section	.nv.callgraph,"",@"SHT_CUDA_CALLGRAPH"
	.align	4
	.sectionentsize	8
	.align		4
        /*0000*/ 	.word	0x00000000
	.align		4
        /*0004*/ 	.word	0xffffffff
	.align		4
        /*0008*/ 	.word	0x00000000
	.align		4
        /*000c*/ 	.word	0xfffffffe
	.align		4
        /*0010*/ 	.word	0x00000000
	.align		4
        /*0014*/ 	.word	0xfffffffd
	.align		4
        /*0018*/ 	.word	0x00000000
	.align		4
        /*001c*/ 	.word	0xfffffffc


//--------------------- .text._Z9transposePfS_iii --------------------------
	.section	.text._Z9transposePfS_iii,"ax",@progbits
	.align	128
        .global         _Z9transposePfS_iii
        .type           _Z9transposePfS_iii,@function
        .size           _Z9transposePfS_iii,(.L_x_6 - _Z9transposePfS_iii)
        .other          _Z9transposePfS_iii,@"STO_CUDA_ENTRY STV_DEFAULT"
_Z9transposePfS_iii:
.text._Z9transposePfS_iii:
[----:B------:R-:W-:Y:S08]  /*0000*/  LDC R1, c[0x0][0x37c] ;  /* 0x0000df00ff017b82 */ /* 0x000ff00000000800 */
[----:B------:R-:W0:Y:S02]  /*0010*/  LDC R0, c[0x0][0x398] ;  /* 0x0000e600ff007b82 */ /* 0x000e240000000800 */
[----:B0-----:R-:W-:-:S13]  /*0020*/  ISETP.GE.AND P0, PT, R0, 0x1, PT ;  /* 0x000000010000780c */ /* 0x001fda0003f06270 */
[----:B------:R-:W-:Y:S05]  /*0030*/  @!P0 EXIT ;  /* 0x000000000000894d */ /* 0x000fea0003800000 */
[----:B------:R-:W0:Y:S01]  /*0040*/  S2R R7, SR_CgaCtaId ;  /* 0x0000000000077919 */ /* 0x000e220000008800 */
[----:B------:R-:W1:Y:S01]  /*0050*/  LDC.64 R4, c[0x0][0x388] ;  /* 0x0000e200ff047b82 */ /* 0x000e620000000a00 */
[----:B------:R-:W2:Y:S01]  /*0060*/  LDCU.64 UR4, c[0x0][0x390] ;  /* 0x00007200ff0477ac */ /* 0x000ea20008000a00 */
[----:B------:R-:W-:Y:S01]  /*0070*/  MOV R6, 0x400 ;  /* 0x0000040000067802 */ /* 0x000fe20000000f00 */
[----:B------:R-:W3:Y:S01]  /*0080*/  S2R R11, SR_CTAID.X ;  /* 0x00000000000b7919 */ /* 0x000ee20000002500 */
[C---:B------:R-:W-:Y:S02]  /*0090*/  ISETP.GE.U32.AND P1, PT, R0.reuse, 0x10, PT ;  /* 0x000000100000780c */ /* 0x040fe40003f26070 */
[----:B------:R-:W-:Y:S01]  /*00a0*/  LOP3.LUT R14, R0, 0xf, RZ, 0xc0, !PT ;  /* 0x0000000f000e7812 */ /* 0x000fe200078ec0ff */
[----:B------:R-:W3:Y:S01]  /*00b0*/  S2R R13, SR_TID.X ;  /* 0x00000000000d7919 */ /* 0x000ee20000002100 */
[----:B------:R-:W4:Y:S02]  /*00c0*/  LDC.64 R2, c[0x0][0x380] ;  /* 0x0000e000ff027b82 */ /* 0x000f240000000a00 */
[----:B------:R-:W-:Y:S01]  /*00d0*/  ISETP.NE.AND P0, PT, R14, RZ, PT ;  /* 0x000000ff0e00720c */ /* 0x000fe20003f05270 */
[----:B------:R-:W5:Y:S01]  /*00e0*/  S2R R15, SR_TID.Y ;  /* 0x00000000000f7919 */ /* 0x000f620000002200 */
[----:B------:R-:W2:Y:S01]  /*00f0*/  S2R R12, SR_CTAID.Y ;  /* 0x00000000000c7919 */ /* 0x000ea20000002600 */
[----:B0-----:R-:W-:Y:S01]  /*0100*/  LEA R8, R7, R6, 0x18 ;  /* 0x0000000607087211 */ /* 0x001fe200078ec0ff */
[----:B---3--:R-:W-:-:S02]  /*0110*/  IMAD R7, R11, 0x20, R13 ;  /* 0x000000200b077824 */ /* 0x008fc400078e020d */
[--C-:B-----5:R-:W-:Y:S02]  /*0120*/  IMAD R11, R11, 0x20, R15.reuse ;  /* 0x000000200b0b7824 */ /* 0x120fe400078e020f */
[--C-:B------:R-:W-:Y:S02]  /*0130*/  IMAD R10, R15, 0x84, R8.reuse ;  /* 0x000000840f0a7824 */ /* 0x100fe400078e0208 */
[C---:B--2---:R-:W-:Y:S02]  /*0140*/  IMAD R6, R12.reuse, 0x20, R15 ;  /* 0x000000200c067824 */ /* 0x044fe400078e020f */
[----:B------:R-:W-:Y:S02]  /*0150*/  IMAD R12, R12, 0x20, R13 ;  /* 0x000000200c0c7824 */ /* 0x000fe400078e020d */
[----:B------:R-:W-:Y:S02]  /*0160*/  IMAD R8, R13, 0x84, R8 ;  /* 0x000000840d087824 */ /* 0x000fe400078e0208 */
[----:B------:R-:W-:-:S02]  /*0170*/  IMAD R9, R6, UR4, R7 ;  /* 0x0000000406097c24 */ /* 0x000fc4000f8e0207 */
[----:B------:R-:W-:Y:S01]  /*0180*/  IMAD R11, R11, UR5, R12 ;  /* 0x000000050b0b7c24 */ /* 0x000fe2000f8e020c */
[----:B------:R-:W0:Y:S01]  /*0190*/  LDCU.64 UR4, c[0x0][0x358] ;  /* 0x00006b00ff0477ac */ /* 0x000e220008000a00 */
[----:B------:R-:W-:Y:S01]  /*01a0*/  IMAD R6, R13, 0x4, R10 ;  /* 0x000000040d067824 */ /* 0x000fe200078e020a */
[----:B------:R-:W-:Y:S01]  /*01b0*/  LEA R7, R15, R8, 0x2 ;  /* 0x000000080f077211 */ /* 0x000fe200078e10ff */
[----:B-1----:R-:W-:-:S04]  /*01c0*/  IMAD.WIDE R4, R9, 0x4, R4 ;  /* 0x0000000409047825 */ /* 0x002fc800078e0204 */
[----:B----4-:R-:W-:Y:S01]  /*01d0*/  IMAD.WIDE R2, R11, 0x4, R2 ;  /* 0x000000040b027825 */ /* 0x010fe200078e0202 */
[----:B------:R-:W-:Y:S06]  /*01e0*/  @!P1 BRA `(.L_x_0) ;  /* 0x0000000400549947 */ /* 0x000fec0003800000 */
[----:B------:R-:W-:-:S05]  /*01f0*/  LOP3.LUT R8, R0, 0x7ffffff0, RZ, 0xc0, !PT ;  /* 0x7ffffff000087812 */ /* 0x000fca00078ec0ff */
[----:B------:R-:W-:-:S07]  /*0200*/  IMAD.MOV R8, RZ, RZ, -R8 ;  /* 0x000000ffff087224 */ /* 0x000fce00078e0a08 */
.L_x_1:
[----:B0-----:R-:W2:Y:S04]  /*0210*/  LDG.E R9, desc[UR4][R4.64] ;  /* 0x0000000404097981 */ /* 0x001ea8000c1e1900 */
[----:B--2---:R-:W-:Y:S01]  /*0220*/  STS [R6], R9 ;  /* 0x0000000906007388 */ /* 0x004fe20000000800 */
[----:B------:R-:W-:Y:S06]  /*0230*/  BAR.SYNC.DEFER_BLOCKING 0x0 ;  /* 0x0000000000007b1d */ /* 0x000fec0000010000 */
[----:B-1----:R-:W0:Y:S04]  /*0240*/  LDS R11, [R7] ;  /* 0x00000000070b7984 */ /* 0x002e280000000800 */
[----:B0-----:R-:W-:Y:S04]  /*0250*/  STG.E desc[UR4][R2.64], R11 ;  /* 0x0000000b02007986 */ /* 0x001fe8000c101904 */
[----:B------:R-:W2:Y:S04]  /*0260*/  LDG.E R13, desc[UR4][R4.64] ;  /* 0x00000004040d7981 */ /* 0x000ea8000c1e1900 */
[----:B--2---:R-:W-:Y:S01]  /*0270*/  STS [R6], R13 ;  /* 0x0000000d06007388 */ /* 0x004fe20000000800 */
[----:B------:R-:W-:Y:S06]  /*0280*/  BAR.SYNC.DEFER_BLOCKING 0x0 ;  /* 0x0000000000007b1d */ /* 0x000fec0000010000 */
[----:B------:R-:W0:Y:S04]  /*0290*/  LDS R15, [R7] ;  /* 0x00000000070f7984 */ /* 0x000e280000000800 */
        /* <DEDUP_REMOVED lines=66> */
[----:B------:R-:W2:Y:S01]  /*06c0*/  LDG.E R9, desc[UR4][R4.64] ;  /* 0x0000000404097981 */ /* 0x000ea2000c1e1900 */
[----:B------:R-:W-:-:S05]  /*06d0*/  VIADD R8, R8, 0x10 ;  /* 0x0000001008087836 */ /* 0x000fca0000000000 */
[----:B------:R-:W-:Y:S01]  /*06e0*/  ISETP.NE.AND P1, PT, R8, RZ, PT ;  /* 0x000000ff0800720c */ /* 0x000fe20003f25270 */
[----:B--2---:R-:W-:Y:S01]  /*06f0*/  STS [R6], R9 ;  /* 0x0000000906007388 */ /* 0x004fe20000000800 */
[----:B------:R-:W-:Y:S06]  /*0700*/  BAR.SYNC.DEFER_BLOCKING 0x0 ;  /* 0x0000000000007b1d */ /* 0x000fec0000010000 */
[----:B------:R-:W0:Y:S04]  /*0710*/  LDS R11, [R7] ;  /* 0x00000000070b7984 */ /* 0x000e280000000800 */
[----:B0-----:R1:W-:Y:S01]  /*0720*/  STG.E desc[UR4][R2.64], R11 ;  /* 0x0000000b02007986 */ /* 0x0013e2000c101904 */
[----:B------:R-:W-:Y:S05]  /*0730*/  @P1 BRA `(.L_x_1) ;  /* 0xfffffff800b41947 */ /* 0x000fea000383ffff */
.L_x_0:
[----:B0-----:R-:W-:Y:S05]  /*0740*/  @!P0 EXIT ;  /* 0x000000000000894d */ /* 0x001fea0003800000 */
[----:B------:R-:W-:Y:S02]  /*0750*/  ISETP.GE.U32.AND P0, PT, R14, 0x8, PT ;  /* 0x000000080e00780c */ /* 0x000fe40003f06070 */
[----:B------:R-:W-:-:S04]  /*0760*/  LOP3.LUT R8, R0, 0x7, RZ, 0xc0, !PT ;  /* 0x0000000700087812 */ /* 0x000fc800078ec0ff */
[----:B------:R-:W-:-:S07]  /*0770*/  ISETP.NE.AND P1, PT, R8, RZ, PT ;  /* 0x000000ff0800720c */ /* 0x000fce0003f25270 */
[----:B------:R-:W-:Y:S06]  /*0780*/  @!P0 BRA `(.L_x_2) ;  /* 0x0000000000a08947 */ /* 0x000fec0003800000 */
[----:B------:R-:W2:Y:S04]  /*0790*/  LDG.E R9, desc[UR4][R4.64] ;  /* 0x0000000404097981 */ /* 0x000ea8000c1e1900 */
        /* <DEDUP_REMOVED lines=38> */
[----:B0-----:R0:W-:Y:S02]  /*0a00*/  STG.E desc[UR4][R2.64], R9 ;  /* 0x0000000902007986 */ /* 0x0011e4000c101904 */
.L_x_2:
[----:B------:R-:W-:Y:S05]  /*0a10*/  @!P1 EXIT ;  /* 0x000000000000994d */ /* 0x000fea0003800000 */
[----:B------:R-:W-:Y:S02]  /*0a20*/  ISETP.GE.U32.AND P0, PT, R8, 0x4, PT ;  /* 0x000000040800780c */ /* 0x000fe40003f06070 */
[----:B------:R-:W-:-:S04]  /*0a30*/  LOP3.LUT R0, R0, 0x3, RZ, 0xc0, !PT ;  /* 0x0000000300007812 */ /* 0x000fc800078ec0ff */
[----:B------:R-:W-:-:S07]  /*0a40*/  ISETP.NE.AND P1, PT, R0, RZ, PT ;  /* 0x000000ff0000720c */ /* 0x000fce0003f25270 */
[----:B------:R-:W-:Y:S06]  /*0a50*/  @!P0 BRA `(.L_x_3) ;  /* 0x0000000000508947 */ /* 0x000fec0003800000 */
        /* <DEDUP_REMOVED lines=20> */
.L_x_3:
[----:B------:R-:W-:Y:S05]  /*0ba0*/  @!P1 EXIT ;  /* 0x000000000000994d */ /* 0x000fea0003800000 */
[----:B------:R-:W-:-:S07]  /*0bb0*/  IADD3 R0, PT, PT, -R0, RZ, RZ ;  /* 0x000000ff00007210 */ /* 0x000fce0007ffe1ff */
.L_x_4:
[----:B0--3--:R-:W3:Y:S01]  /*0bc0*/  LDG.E R9, desc[UR4][R4.64] ;  /* 0x0000000404097981 */ /* 0x009ee2000c1e1900 */
[----:B------:R-:W-:-:S05]  /*0bd0*/  VIADD R0, R0, 0x1 ;  /* 0x0000000100007836 */ /* 0x000fca0000000000 */
[----:B------:R-:W-:Y:S01]  /*0be0*/  ISETP.NE.AND P0, PT, R0, RZ, PT ;  /* 0x000000ff0000720c */ /* 0x000fe20003f05270 */
[----:B---3--:R-:W-:Y:S01]  /*0bf0*/  STS [R6], R9 ;  /* 0x0000000906007388 */ /* 0x008fe20000000800 */
[----:B------:R-:W-:Y:S06]  /*0c00*/  BAR.SYNC.DEFER_BLOCKING 0x0 ;  /* 0x0000000000007b1d */ /* 0x000fec0000010000 */
[----:B-1----:R-:W0:Y:S04]  /*0c10*/  LDS R11, [R7] ;  /* 0x00000000070b7984 */ /* 0x002e280000000800 */
[----:B0-----:R3:W-:Y:S01]  /*0c20*/  STG.E desc[UR4][R2.64], R11 ;  /* 0x0000000b02007986 */ /* 0x0017e2000c101904 */
[----:B------:R-:W-:Y:S05]  /*0c30*/  @P0 BRA `(.L_x_4) ;  /* 0xfffffffc00e00947 */ /* 0x000fea000383ffff */
[----:B------:R-:W-:Y:S05]  /*0c40*/  EXIT ;  /* 0x000000000000794d */ /* 0x000fea0003800000 */
.L_x_5:
[----:B------:R-:W-:-:S00]  /*0c50*/  BRA `(.L_x_5) ;  /* 0xfffffffc00fc7947 */ /* 0x000fc0000383ffff */
[----:B------:R-:W-:-:S00]  /*0c60*/  NOP ;  /* 0x0000000000007918 */ /* 0x000fc00000000000 */
        /* <DEDUP_REMOVED lines=9> */
.L_x_6:


//--------------------- .nv.shared._Z9transposePfS_iii --------------------------
	.section	.nv.shared._Z9transposePfS_iii,"aw",@nobits
	.sectionflags	@""
	.align	4
.nv.shared._Z9transposePfS_iii:
	.zero		5248


//--------------------- .nv.shared.reserved.0     --------------------------
	.section	.nv.shared.reserved.0,"aw",@nobits
	.weak		__nv_reservedSMEM_offset_0_alias
	.size		__nv_reservedSMEM_offset_0_alias, 0, 64
	.other		__nv_reservedSMEM_offset_0_alias,@"STO_CUDA_RESERVED_SHARED STV_DEFAULT"
__nv_reservedSMEM_offset_0_alias:
	.zero		0
	.zero		64


//--------------------- .nv.constant0._Z9transposePfS_iii --------------------------
	.section	.nv.constant0._Z9transposePfS_iii,"a",@progbits
	.sectionflags	@""
	.align	4
.nv.constant0._Z9transposePfS_iii:
	.zero		924


//--------------------- SYMBOLS --------------------------

	.type		.nv.reservedSmem.offset0,@object
	.size		.nv.reservedSmem.offset0,0x4
	.type		.nv.reservedSmem.cap,@object
	.size		.nv.reservedSmem.cap,0x4
